//
// Generated by NVIDIA NVVM Compiler
//
// Compiler Build ID: CL-36424714
// Cuda compilation tools, release 13.0, V13.0.88
// Based on NVVM 20.0.0
//

.version 9.0
.target sm_100
.address_size 64

	// .globl	Run

.visible .entry Run(
	.param .u32 Run_param_0,
	.param .u64 .ptr .align 1 Run_param_1,
	.param .u64 .ptr .align 1 Run_param_2,
	.param .u64 .ptr .align 1 Run_param_3
)
{
	.reg .pred 	%p<4>;
	.reg .b32 	%r<6>;
	.reg .b64 	%rd<11>;
	.reg .b64 	%fd<8>;

	ld.param.u32 	%r2, [Run_param_0];
	ld.param.u64 	%rd1, [Run_param_1];
	ld.param.u64 	%rd2, [Run_param_2];
	ld.param.u64 	%rd3, [Run_param_3];
	mov.u32 	%r3, %ctaid.x;
	mov.u32 	%r4, %ntid.x;
	mov.u32 	%r5, %tid.x;
	mad.lo.s32 	%r1, %r3, %r4, %r5;
	setp.ge.s32 	%p1, %r1, %r2;
	@%p1 bra 	$L__BB0_2;
	cvta.to.global.u64 	%rd4, %rd2;
	cvta.to.global.u64 	%rd5, %rd1;
	cvta.to.global.u64 	%rd6, %rd3;
	mul.wide.s32 	%rd7, %r1, 8;
	add.s64 	%rd8, %rd4, %rd7;
	ld.global.nc.f64 	%fd1, [%rd8];
	add.s64 	%rd9, %rd5, %rd7;
	ld.global.nc.f64 	%fd2, [%rd9];
	setp.ge.f64 	%p2, %fd2, 0d0000000000000000;
	selp.f64 	%fd3, 0d3FF0000000000000, 0d0000000000000000, %p2;
	setp.lt.f64 	%p3, %fd2, 0d0000000000000000;
	selp.f64 	%fd4, 0d3FF0000000000000, 0d0000000000000000, %p3;
	mul.f64 	%fd5, %fd1, %fd4;
	mul.f64 	%fd6, %fd5, 0d3F847AE147AE147B;
	fma.rn.f64 	%fd7, %fd1, %fd3, %fd6;
	add.s64 	%rd10, %rd6, %rd7;
	st.global.f64 	[%rd10], %fd7;
$L__BB0_2:
	ret;

}


// ===== COMPILED SASS (sm_100) =====

	.target	sm_100

	.elftype	@"ET_EXEC"


//--------------------- .note.nv.tkinfo           --------------------------
	.section	.note.nv.tkinfo,"",@"SHT_NOTE"
	.sectionflags	@"SHF_NOTE_NV_TKINFO"
	.tkinfo
        /*0018*/ 	.word	0x00000002
        /*0030*/ 	.string	""
        /*0030*/ 	.string	"ptxas"
        /*0030*/ 	.string	"Cuda compilation tools, release 13.0, V13.0.88"
        /*0030*/ 	.string	"Build cuda_13.0.r13.0/compiler.36424714_0"
        /*0030*/ 	.string	"-arch sm_100 -m 64 "



//--------------------- .note.nv.cuinfo           --------------------------
	.section	.note.nv.cuinfo,"",@"SHT_NOTE"
	.sectionflags	@"SHF_NOTE_NV_CUINFO"
        /*0018*/ 	.short	0x0002
        /*001a*/ 	.short	0x0064
        /*001c*/ 	.short	0x0082
	.zero		2


//--------------------- .nv.info                  --------------------------
	.section	.nv.info,"",@"SHT_CUDA_INFO"
	.align	4


	//----- nvinfo : EIATTR_REGCOUNT
	.align		4
        /*0000*/ 	.byte	0x04, 0x2f
        /*0002*/ 	.short	(.L_1 - .L_0)
	.align		4
.L_0:
        /*0004*/ 	.word	index@(Run)
        /*0008*/ 	.word	0x0000000e


	//----- nvinfo : EIATTR_FRAME_SIZE
	.align		4
.L_1:
        /*000c*/ 	.byte	0x04, 0x11
        /*000e*/ 	.short	(.L_3 - .L_2)
	.align		4
.L_2:
        /*0010*/ 	.word	index@(Run)
        /*0014*/ 	.word	0x00000000


	//----- nvinfo : EIATTR_MIN_STACK_SIZE
	.align		4
.L_3:
        /*0018*/ 	.byte	0x04, 0x12
        /*001a*/ 	.short	(.L_5 - .L_4)
	.align		4
.L_4:
        /*001c*/ 	.word	index@(Run)
        /*0020*/ 	.word	0x00000000
.L_5:


//--------------------- .nv.compat                --------------------------
	.section	.nv.compat,"",@"SHT_CUDA_COMPAT_INFO"
	.align	4
        /*0000*/ 	.byte	0x02, 0x09, 0x00, 0x00, 0x02, 0x02, 0x01, 0x00, 0x02, 0x05, 0x05, 0x00, 0x03, 0x07, 0x01, 0x01
        /*0010*/ 	.byte	0x02, 0x03, 0x00, 0x00, 0x02, 0x06, 0x01, 0x00, 0x04, 0x0b, 0x08, 0x00, 0x01, 0x00, 0x00, 0x00
        /*0020*/ 	.byte	0x00, 0x00, 0x00, 0x00


//--------------------- .nv.info.Run              --------------------------
	.section	.nv.info.Run,"",@"SHT_CUDA_INFO"
	.sectionflags	@""
	.align	4


	//----- nvinfo : EIATTR_CUDA_API_VERSION
	.align		4
        /*0000*/ 	.byte	0x04, 0x37
        /*0002*/ 	.short	(.L_7 - .L_6)
.L_6:
        /*0004*/ 	.word	0x00000082


	//----- nvinfo : EIATTR_KPARAM_INFO
	.align		4
.L_7:
        /*0008*/ 	.byte	0x04, 0x17
        /*000a*/ 	.short	(.L_9 - .L_8)
.L_8:
        /*000c*/ 	.word	0x00000000
        /*0010*/ 	.short	0x0003
        /*0012*/ 	.short	0x0018
        /*0014*/ 	.byte	0x00, 0xf5, 0x21, 0x00


	//----- nvinfo : EIATTR_KPARAM_INFO
	.align		4
.L_9:
        /*0018*/ 	.byte	0x04, 0x17
        /*001a*/ 	.short	(.L_11 - .L_10)
.L_10:
        /*001c*/ 	.word	0x00000000
        /*0020*/ 	.short	0x0002
        /*0022*/ 	.short	0x0010
        /*0024*/ 	.byte	0x00, 0xf5, 0x21, 0x00


	//----- nvinfo : EIATTR_KPARAM_INFO
	.align		4
.L_11:
        /*0028*/ 	.byte	0x04, 0x17
        /*002a*/ 	.short	(.L_13 - .L_12)
.L_12:
        /*002c*/ 	.word	0x00000000
        /*0030*/ 	.short	0x0001
        /*0032*/ 	.short	0x0008
        /*0034*/ 	.byte	0x00, 0xf5, 0x21, 0x00


	//----- nvinfo : EIATTR_KPARAM_INFO
	.align		4
.L_13:
        /*0038*/ 	.byte	0x04, 0x17
        /*003a*/ 	.short	(.L_15 - .L_14)
.L_14:
        /*003c*/ 	.word	0x00000000
        /*0040*/ 	.short	0x0000
        /*0042*/ 	.short	0x0000
        /*0044*/ 	.byte	0x00, 0xf0, 0x11, 0x00


	//----- nvinfo : EIATTR_SPARSE_MMA_MASK
	.align		4
.L_15:
        /*0048*/ 	.byte	0x03, 0x50
        /*004a*/ 	.short	0x0000


	//----- nvinfo : EIATTR_MAXREG_COUNT
	.align		4
        /*004c*/ 	.byte	0x03, 0x1b
        /*004e*/ 	.short	0x00ff


	//----- nvinfo : EIATTR_MERCURY_ISA_VERSION
	.align		4
        /*0050*/ 	.byte	0x03, 0x5f
        /*0052*/ 	.short	0x0101


	//----- nvinfo : EIATTR_VRC_CTA_INIT_COUNT
	.align		4
        /*0054*/ 	.byte	0x02, 0x4a
	.zero		1
	.zero		1


	//----- nvinfo : EIATTR_EXIT_INSTR_OFFSETS
	.align		4
        /*0058*/ 	.byte	0x04, 0x1c
        /*005a*/ 	.short	(.L_17 - .L_16)


	//   ....[0]....
.L_16:
        /*005c*/ 	.word	0x00000070


	//   ....[1]....
        /*0060*/ 	.word	0x000001d0


	//----- nvinfo : EIATTR_CBANK_PARAM_SIZE
	.align		4
.L_17:
        /*0064*/ 	.byte	0x03, 0x19
        /*0066*/ 	.short	0x0020


	//----- nvinfo : EIATTR_PARAM_CBANK
	.align		4
        /*0068*/ 	.byte	0x04, 0x0a
        /*006a*/ 	.short	(.L_19 - .L_18)
	.align		4
.L_18:
        /*006c*/ 	.word	index@(.nv.constant0.Run)
        /*0070*/ 	.short	0x0380
        /*0072*/ 	.short	0x0020


	//----- nvinfo : EIATTR_SW_WAR
	.align		4
.L_19:
        /*0074*/ 	.byte	0x04, 0x36
        /*0076*/ 	.short	(.L_21 - .L_20)
.L_20:
        /*0078*/ 	.word	0x00000008
.L_21:


//--------------------- .nv.callgraph             --------------------------
	.section	.nv.callgraph,"",@"SHT_CUDA_CALLGRAPH"
	.align	4
	.sectionentsize	8
	.align		4
        /*0000*/ 	.word	0x00000000
	.align		4
        /*0004*/ 	.word	0xffffffff
	.align		4
        /*0008*/ 	.word	0x00000000
	.align		4
        /*000c*/ 	.word	0xfffffffe
	.align		4
        /*0010*/ 	.word	0x00000000
	.align		4
        /*0014*/ 	.word	0xfffffffd
	.align		4
        /*0018*/ 	.word	0x00000000
	.align		4
        /*001c*/ 	.word	0xfffffffc


//--------------------- .text.Run                 --------------------------
	.section	.text.Run,"ax",@progbits
	.align	128
        .global         Run
        .type           Run,@function
        .size           Run,(.L_x_1 - Run)
        .other          Run,@"STO_CUDA_ENTRY STV_DEFAULT"
Run:
.text.Run:
[----:B------:R-:W-:Y:S01]  /*0000*/  LDC R1, c[0x0][0x37c] ;  /* 0x0000df00ff017b82 */ /* 0x000fe20000000800 */
[----:B------:R-:W0:Y:S07]  /*0010*/  S2R R0, SR_TID.X ;  /* 0x0000000000007919 */ /* 0x000e2e0000002100 */
[----:B------:R-:W0:Y:S01]  /*0020*/  S2UR UR4, SR_CTAID.X ;  /* 0x00000000000479c3 */ /* 0x000e220000002500 */
[----:B------:R-:W1:Y:S07]  /*0030*/  LDCU UR5, c[0x0][0x380] ;  /* 0x00007000ff0577ac */ /* 0x000e6e0008000800 */
[----:B------:R-:W0:Y:S02]  /*0040*/  LDC R11, c[0x0][0x360] ;  /* 0x0000d800ff0b7b82 */ /* 0x000e240000000800 */
[----:B0-----:R-:W-:-:S05]  /*0050*/  IMAD R11, R11, UR4, R0 ;  /* 0x000000040b0b7c24 */ /* 0x001fca000f8e0200 */
[----:B-1----:R-:W-:-:S13]  /*0060*/  ISETP.GE.AND P0, PT, R11, UR5, PT ;  /* 0x000000050b007c0c */ /* 0x002fda000bf06270 */
[----:B------:R-:W-:Y:S05]  /*0070*/  @P0 EXIT ;  /* 0x000000000000094d */ /* 0x000fea0003800000 */
[----:B------:R-:W0:Y:S01]  /*0080*/  LDC.64 R4, c[0x0][0x388] ;  /* 0x0000e200ff047b82 */ /* 0x000e220000000a00 */
[----:B------:R-:W1:Y:S07]  /*0090*/  LDCU.64 UR4, c[0x0][0x358] ;  /* 0x00006b00ff0477ac */ /* 0x000e6e0008000a00 */
[----:B------:R-:W2:Y:S08]  /*00a0*/  LDC.64 R2, c[0x0][0x390] ;  /* 0x0000e400ff027b82 */ /* 0x000eb00000000a00 */
[----:B------:R-:W3:Y:S01]  /*00b0*/  LDC.64 R8, c[0x0][0x398] ;  /* 0x0000e600ff087b82 */ /* 0x000ee20000000a00 */
[----:B0-----:R-:W-:-:S06]  /*00c0*/  IMAD.WIDE R4, R11, 0x8, R4 ;  /* 0x000000080b047825 */ /* 0x001fcc00078e0204 */
[----:B-1----:R-:W4:Y:S01]  /*00d0*/  LDG.E.64.CONSTANT R4, desc[UR4][R4.64] ;  /* 0x0000000404047981 */ /* 0x002f22000c1e9b00 */
[----:B--2---:R-:W-:-:S06]  /*00e0*/  IMAD.WIDE R2, R11, 0x8, R2 ;  /* 0x000000080b027825 */ /* 0x004fcc00078e0202 */
[----:B------:R-:W2:Y:S01]  /*00f0*/  LDG.E.64.CONSTANT R2, desc[UR4][R2.64] ;  /* 0x0000000402027981 */ /* 0x000ea2000c1e9b00 */
[----:B------:R-:W-:Y:S01]  /*0100*/  MOV R6, RZ ;  /* 0x000000ff00067202 */ /* 0x000fe20000000f00 */
[----:B------:R-:W-:Y:S01]  /*0110*/  UMOV UR6, 0x47ae147b ;  /* 0x47ae147b00067882 */ /* 0x000fe20000000000 */
[----:B------:R-:W-:Y:S01]  /*0120*/  UMOV UR7, 0x3f847ae1 ;  /* 0x3f847ae100077882 */ /* 0x000fe20000000000 */
[----:B----4-:R-:W-:-:S06]  /*0130*/  DSETP.GEU.AND P0, PT, R4, RZ, PT ;  /* 0x000000ff0400722a */ /* 0x010fcc0003f0e000 */
[----:B------:R-:W-:Y:S01]  /*0140*/  FSEL R7, RZ, 1.875, P0 ;  /* 0x3ff00000ff077808 */ /* 0x000fe20000000000 */
[----:B------:R-:W-:Y:S01]  /*0150*/  DSETP.GE.AND P0, PT, R4, RZ, PT ;  /* 0x000000ff0400722a */ /* 0x000fe20003f06000 */
[----:B------:R-:W-:-:S04]  /*0160*/  MOV R4, RZ ;  /* 0x000000ff00047202 */ /* 0x000fc80000000f00 */
[----:B--2---:R-:W-:Y:S01]  /*0170*/  DMUL R6, R2, R6 ;  /* 0x0000000602067228 */ /* 0x004fe20000000000 */
[----:B------:R-:W-:-:S07]  /*0180*/  FSEL R5, RZ, 1.875, !P0 ;  /* 0x3ff00000ff057808 */ /* 0x000fce0004000000 */
[----:B------:R-:W-:-:S08]  /*0190*/  DMUL R6, R6, UR6 ;  /* 0x0000000606067c28 */ /* 0x000fd00008000000 */
[----:B------:R-:W-:Y:S01]  /*01a0*/  DFMA R6, R2, R4, R6 ;  /* 0x000000040206722b */ /* 0x000fe20000000006 */
[----:B---3--:R-:W-:-:S06]  /*01b0*/  IMAD.WIDE R2, R11, 0x8, R8 ;  /* 0x000000080b027825 */ /* 0x008fcc00078e0208 */
[----:B------:R-:W-:Y:S01]  /*01c0*/  STG.E.64 desc[UR4][R2.64], R6 ;  /* 0x0000000602007986 */ /* 0x000fe2000c101b04 */
[----:B------:R-:W-:Y:S05]  /*01d0*/  EXIT ;  /* 0x000000000000794d */ /* 0x000fea0003800000 */
.L_x_0:
[----:B------:R-:W-:-:S00]  /*01e0*/  BRA `(.L_x_0) ;  /* 0xfffffffc00fc7947 */ /* 0x000fc0000383ffff */
[----:B------:R-:W-:-:S00]  /*01f0*/  NOP ;  /* 0x0000000000007918 */ /* 0x000fc00000000000 */
        /* <DEDUP_REMOVED lines=8> */
.L_x_1:


//--------------------- .nv.shared.reserved.0     --------------------------
	.section	.nv.shared.reserved.0,"aw",@nobits
	.weak		__nv_reservedSMEM_offset_0_alias
	.size		__nv_reservedSMEM_offset_0_alias, 0, 64
	.other		__nv_reservedSMEM_offset_0_alias,@"STO_CUDA_RESERVED_SHARED STV_DEFAULT"
__nv_reservedSMEM_offset_0_alias:
	.zero		0
	.zero		64


//--------------------- .nv.constant0.Run         --------------------------
	.section	.nv.constant0.Run,"a",@progbits
	.sectionflags	@""
	.align	4
.nv.constant0.Run:
	.zero		928


//--------------------- SYMBOLS --------------------------

	.type		.nv.reservedSmem.offset0,@object
	.size		.nv.reservedSmem.offset0,0x4
